//
// Generated by NVIDIA NVVM Compiler
//
// Compiler Build ID: CL-36424714
// Cuda compilation tools, release 13.0, V13.0.88
// Based on NVVM 20.0.0
//

.version 9.0
.target sm_100
.address_size 64

	// .globl	_Z18pendulum_propagatePKfS0_fS0_S0_S0_PfS1_i
.global .align 4 .b8 __cudart_i2opi_f[24] = {65, 144, 67, 60, 153, 149, 98, 219, 192, 221, 52, 245, 209, 87, 39, 252, 41, 21, 68, 78, 110, 131, 249, 162};

.visible .entry _Z18pendulum_propagatePKfS0_fS0_S0_S0_PfS1_i(
	.param .u64 .ptr .align 1 _Z18pendulum_propagatePKfS0_fS0_S0_S0_PfS1_i_param_0,
	.param .u64 .ptr .align 1 _Z18pendulum_propagatePKfS0_fS0_S0_S0_PfS1_i_param_1,
	.param .f32 _Z18pendulum_propagatePKfS0_fS0_S0_S0_PfS1_i_param_2,
	.param .u64 .ptr .align 1 _Z18pendulum_propagatePKfS0_fS0_S0_S0_PfS1_i_param_3,
	.param .u64 .ptr .align 1 _Z18pendulum_propagatePKfS0_fS0_S0_S0_PfS1_i_param_4,
	.param .u64 .ptr .align 1 _Z18pendulum_propagatePKfS0_fS0_S0_S0_PfS1_i_param_5,
	.param .u64 .ptr .align 1 _Z18pendulum_propagatePKfS0_fS0_S0_S0_PfS1_i_param_6,
	.param .u64 .ptr .align 1 _Z18pendulum_propagatePKfS0_fS0_S0_S0_PfS1_i_param_7,
	.param .u32 _Z18pendulum_propagatePKfS0_fS0_S0_S0_PfS1_i_param_8
)
{
	.local .align 4 .b8 	__local_depot0[28];
	.reg .b64 	%SP;
	.reg .b64 	%SPL;
	.reg .pred 	%p<10>;
	.reg .b32 	%r<45>;
	.reg .b32 	%f<44>;
	.reg .b64 	%rd<43>;
	.reg .b64 	%fd<3>;

	mov.u64 	%SPL, __local_depot0;
	ld.param.u64 	%rd11, [_Z18pendulum_propagatePKfS0_fS0_S0_S0_PfS1_i_param_0];
	ld.param.u64 	%rd12, [_Z18pendulum_propagatePKfS0_fS0_S0_S0_PfS1_i_param_1];
	ld.param.f32 	%f10, [_Z18pendulum_propagatePKfS0_fS0_S0_S0_PfS1_i_param_2];
	ld.param.u64 	%rd17, [_Z18pendulum_propagatePKfS0_fS0_S0_S0_PfS1_i_param_3];
	ld.param.u64 	%rd13, [_Z18pendulum_propagatePKfS0_fS0_S0_S0_PfS1_i_param_4];
	ld.param.u64 	%rd14, [_Z18pendulum_propagatePKfS0_fS0_S0_S0_PfS1_i_param_5];
	ld.param.u64 	%rd15, [_Z18pendulum_propagatePKfS0_fS0_S0_S0_PfS1_i_param_6];
	ld.param.u64 	%rd16, [_Z18pendulum_propagatePKfS0_fS0_S0_S0_PfS1_i_param_7];
	ld.param.u32 	%r16, [_Z18pendulum_propagatePKfS0_fS0_S0_S0_PfS1_i_param_8];
	cvta.to.global.u64 	%rd1, %rd17;
	add.u64 	%rd2, %SPL, 0;
	mov.u32 	%r17, %ctaid.x;
	mov.u32 	%r18, %ntid.x;
	mov.u32 	%r19, %tid.x;
	mad.lo.s32 	%r1, %r17, %r18, %r19;
	setp.ge.s32 	%p1, %r1, %r16;
	@%p1 bra 	$L__BB0_10;
	cvta.to.global.u64 	%rd19, %rd13;
	cvta.to.global.u64 	%rd20, %rd14;
	cvta.to.global.u64 	%rd21, %rd11;
	cvta.to.global.u64 	%rd22, %rd12;
	mul.wide.s32 	%rd23, %r1, 4;
	add.s64 	%rd24, %rd21, %rd23;
	ld.global.f32 	%f1, [%rd24];
	add.s64 	%rd25, %rd22, %rd23;
	ld.global.f32 	%f2, [%rd25];
	fma.rn.f32 	%f11, %f10, %f2, %f1;
	ld.global.f32 	%f12, [%rd1];
	add.s64 	%rd3, %rd19, %rd23;
	ld.global.f32 	%f13, [%rd3];
	fma.rn.f32 	%f14, %f12, %f13, %f11;
	ld.global.f32 	%f15, [%rd1+8];
	add.s64 	%rd26, %rd20, %rd23;
	ld.global.f32 	%f3, [%rd26];
	fma.rn.f32 	%f4, %f15, %f3, %f14;
	mul.f32 	%f16, %f1, 0f3F22F983;
	cvt.rni.s32.f32 	%r44, %f16;
	cvt.rn.f32.s32 	%f17, %r44;
	fma.rn.f32 	%f18, %f17, 0fBFC90FDA, %f1;
	fma.rn.f32 	%f19, %f17, 0fB3A22168, %f18;
	fma.rn.f32 	%f43, %f17, 0fA7C234C5, %f19;
	abs.f32 	%f6, %f1;
	setp.ltu.f32 	%p2, %f6, 0f47CE4780;
	@%p2 bra 	$L__BB0_9;
	setp.neu.f32 	%p3, %f6, 0f7F800000;
	@%p3 bra 	$L__BB0_4;
	mov.f32 	%f22, 0f00000000;
	mul.rn.f32 	%f43, %f1, %f22;
	mov.b32 	%r44, 0;
	bra.uni 	$L__BB0_9;
$L__BB0_4:
	mov.b32 	%r3, %f1;
	shl.b32 	%r21, %r3, 8;
	or.b32  	%r4, %r21, -2147483648;
	mov.b64 	%rd42, 0;
	mov.b32 	%r41, 0;
	mov.u64 	%rd40, __cudart_i2opi_f;
	mov.u64 	%rd41, %rd2;
$L__BB0_5:
	.pragma "nounroll";
	ld.global.nc.u32 	%r22, [%rd40];
	mad.wide.u32 	%rd29, %r22, %r4, %rd42;
	shr.u64 	%rd42, %rd29, 32;
	st.local.u32 	[%rd41], %rd29;
	add.s32 	%r41, %r41, 1;
	add.s64 	%rd41, %rd41, 4;
	add.s64 	%rd40, %rd40, 4;
	setp.ne.s32 	%p4, %r41, 6;
	@%p4 bra 	$L__BB0_5;
	shr.u32 	%r23, %r3, 23;
	st.local.u32 	[%rd2+24], %rd42;
	and.b32  	%r7, %r23, 31;
	and.b32  	%r24, %r23, 224;
	add.s32 	%r25, %r24, -128;
	shr.u32 	%r26, %r25, 5;
	mul.wide.u32 	%rd30, %r26, 4;
	sub.s64 	%rd10, %rd2, %rd30;
	ld.local.u32 	%r42, [%rd10+24];
	ld.local.u32 	%r43, [%rd10+20];
	setp.eq.s32 	%p5, %r7, 0;
	@%p5 bra 	$L__BB0_8;
	shf.l.wrap.b32 	%r42, %r43, %r42, %r7;
	ld.local.u32 	%r27, [%rd10+16];
	shf.l.wrap.b32 	%r43, %r27, %r43, %r7;
$L__BB0_8:
	shr.u32 	%r28, %r42, 30;
	shf.l.wrap.b32 	%r29, %r43, %r42, 2;
	shl.b32 	%r30, %r43, 2;
	shr.u32 	%r31, %r29, 31;
	add.s32 	%r32, %r31, %r28;
	neg.s32 	%r33, %r32;
	setp.lt.s32 	%p6, %r3, 0;
	selp.b32 	%r44, %r33, %r32, %p6;
	xor.b32  	%r34, %r29, %r3;
	shr.s32 	%r35, %r29, 31;
	xor.b32  	%r36, %r35, %r29;
	xor.b32  	%r37, %r35, %r30;
	cvt.u64.u32 	%rd31, %r36;
	shl.b64 	%rd32, %rd31, 32;
	cvt.u64.u32 	%rd33, %r37;
	or.b64  	%rd34, %rd32, %rd33;
	cvt.rn.f64.s64 	%fd1, %rd34;
	mul.f64 	%fd2, %fd1, 0d3BF921FB54442D19;
	cvt.rn.f32.f64 	%f20, %fd2;
	neg.f32 	%f21, %f20;
	setp.lt.s32 	%p7, %r34, 0;
	selp.f32 	%f43, %f21, %f20, %p7;
$L__BB0_9:
	mul.rn.f32 	%f23, %f43, %f43;
	and.b32  	%r39, %r44, 1;
	setp.eq.b32 	%p8, %r39, 1;
	selp.f32 	%f24, 0f3F800000, %f43, %p8;
	fma.rn.f32 	%f25, %f23, %f24, 0f00000000;
	fma.rn.f32 	%f26, %f23, 0f37CBAC00, 0fBAB607ED;
	selp.f32 	%f27, %f26, 0fB94D4153, %p8;
	selp.f32 	%f28, 0f3D2AAABB, 0f3C0885E4, %p8;
	fma.rn.f32 	%f29, %f27, %f23, %f28;
	selp.f32 	%f30, 0fBEFFFFFF, 0fBE2AAAA8, %p8;
	fma.rn.f32 	%f31, %f29, %f23, %f30;
	fma.rn.f32 	%f32, %f31, %f25, %f24;
	and.b32  	%r40, %r44, 2;
	setp.eq.s32 	%p9, %r40, 0;
	mov.f32 	%f33, 0f00000000;
	sub.f32 	%f34, %f33, %f32;
	selp.f32 	%f35, %f32, %f34, %p9;
	mul.f32 	%f36, %f35, 0fC11CCCCD;
	fma.rn.f32 	%f37, %f10, %f36, %f2;
	ld.global.f32 	%f38, [%rd1+4];
	ld.global.f32 	%f39, [%rd3+4];
	fma.rn.f32 	%f40, %f38, %f39, %f37;
	ld.global.f32 	%f41, [%rd1+12];
	fma.rn.f32 	%f42, %f41, %f3, %f40;
	cvta.to.global.u64 	%rd35, %rd15;
	add.s64 	%rd37, %rd35, %rd23;
	st.global.f32 	[%rd37], %f4;
	cvta.to.global.u64 	%rd38, %rd16;
	add.s64 	%rd39, %rd38, %rd23;
	st.global.f32 	[%rd39], %f42;
$L__BB0_10:
	ret;

}


// ===== COMPILED SASS (sm_100) =====

	.target	sm_100

	.elftype	@"ET_EXEC"


//--------------------- .note.nv.tkinfo           --------------------------
	.section	.note.nv.tkinfo,"",@"SHT_NOTE"
	.sectionflags	@"SHF_NOTE_NV_TKINFO"
	.tkinfo
        /*0018*/ 	.word	0x00000002
        /*0030*/ 	.string	""
        /*0030*/ 	.string	"ptxas"
        /*0030*/ 	.string	"Cuda compilation tools, release 13.0, V13.0.88"
        /*0030*/ 	.string	"Build cuda_13.0.r13.0/compiler.36424714_0"
        /*0030*/ 	.string	"-arch sm_100 -m 64 "



//--------------------- .note.nv.cuinfo           --------------------------
	.section	.note.nv.cuinfo,"",@"SHT_NOTE"
	.sectionflags	@"SHF_NOTE_NV_CUINFO"
        /*0018*/ 	.short	0x0002
        /*001a*/ 	.short	0x0064
        /*001c*/ 	.short	0x0082
	.zero		2


//--------------------- .nv.info                  --------------------------
	.section	.nv.info,"",@"SHT_CUDA_INFO"
	.align	4


	//----- nvinfo : EIATTR_REGCOUNT
	.align		4
        /*0000*/ 	.byte	0x04, 0x2f
        /*0002*/ 	.short	(.L_2 - .L_1)
	.align		4
.L_1:
        /*0004*/ 	.word	index@(_Z18pendulum_propagatePKfS0_fS0_S0_S0_PfS1_i)
        /*0008*/ 	.word	0x00000019


	//----- nvinfo : EIATTR_FRAME_SIZE
	.align		4
.L_2:
        /*000c*/ 	.byte	0x04, 0x11
        /*000e*/ 	.short	(.L_4 - .L_3)
	.align		4
.L_3:
        /*0010*/ 	.word	index@(_Z18pendulum_propagatePKfS0_fS0_S0_S0_PfS1_i)
        /*0014*/ 	.word	0x00000000


	//----- nvinfo : EIATTR_MIN_STACK_SIZE
	.align		4
.L_4:
        /*0018*/ 	.byte	0x04, 0x12
        /*001a*/ 	.short	(.L_6 - .L_5)
	.align		4
.L_5:
        /*001c*/ 	.word	index@(_Z18pendulum_propagatePKfS0_fS0_S0_S0_PfS1_i)
        /*0020*/ 	.word	0x00000000
.L_6:


//--------------------- .nv.compat                --------------------------
	.section	.nv.compat,"",@"SHT_CUDA_COMPAT_INFO"
	.align	4
        /*0000*/ 	.byte	0x02, 0x09, 0x00, 0x00, 0x02, 0x02, 0x01, 0x00, 0x02, 0x05, 0x05, 0x00, 0x03, 0x07, 0x01, 0x01
        /*0010*/ 	.byte	0x02, 0x03, 0x00, 0x00, 0x02, 0x06, 0x01, 0x00, 0x04, 0x0b, 0x08, 0x00, 0x01, 0x00, 0x00, 0x00
        /*0020*/ 	.byte	0x00, 0x00, 0x00, 0x00


//--------------------- .nv.info._Z18pendulum_propagatePKfS0_fS0_S0_S0_PfS1_i --------------------------
	.section	.nv.info._Z18pendulum_propagatePKfS0_fS0_S0_S0_PfS1_i,"",@"SHT_CUDA_INFO"
	.sectionflags	@""
	.align	4


	//----- nvinfo : EIATTR_CUDA_API_VERSION
	.align		4
        /*0000*/ 	.byte	0x04, 0x37
        /*0002*/ 	.short	(.L_8 - .L_7)
.L_7:
        /*0004*/ 	.word	0x00000082


	//----- nvinfo : EIATTR_KPARAM_INFO
	.align		4
.L_8:
        /*0008*/ 	.byte	0x04, 0x17
        /*000a*/ 	.short	(.L_10 - .L_9)
.L_9:
        /*000c*/ 	.word	0x00000000
        /*0010*/ 	.short	0x0008
        /*0012*/ 	.short	0x0040
        /*0014*/ 	.byte	0x00, 0xf0, 0x11, 0x00


	//----- nvinfo : EIATTR_KPARAM_INFO
	.align		4
.L_10:
        /*0018*/ 	.byte	0x04, 0x17
        /*001a*/ 	.short	(.L_12 - .L_11)
.L_11:
        /*001c*/ 	.word	0x00000000
        /*0020*/ 	.short	0x0007
        /*0022*/ 	.short	0x0038
        /*0024*/ 	.byte	0x00, 0xf5, 0x21, 0x00


	//----- nvinfo : EIATTR_KPARAM_INFO
	.align		4
.L_12:
        /*0028*/ 	.byte	0x04, 0x17
        /*002a*/ 	.short	(.L_14 - .L_13)
.L_13:
        /*002c*/ 	.word	0x00000000
        /*0030*/ 	.short	0x0006
        /*0032*/ 	.short	0x0030
        /*0034*/ 	.byte	0x00, 0xf5, 0x21, 0x00


	//----- nvinfo : EIATTR_KPARAM_INFO
	.align		4
.L_14:
        /*0038*/ 	.byte	0x04, 0x17
        /*003a*/ 	.short	(.L_16 - .L_15)
.L_15:
        /*003c*/ 	.word	0x00000000
        /*0040*/ 	.short	0x0005
        /*0042*/ 	.short	0x0028
        /*0044*/ 	.byte	0x00, 0xf5, 0x21, 0x00


	//----- nvinfo : EIATTR_KPARAM_INFO
	.align		4
.L_16:
        /*0048*/ 	.byte	0x04, 0x17
        /*004a*/ 	.short	(.L_18 - .L_17)
.L_17:
        /*004c*/ 	.word	0x00000000
        /*0050*/ 	.short	0x0004
        /*0052*/ 	.short	0x0020
        /*0054*/ 	.byte	0x00, 0xf5, 0x21, 0x00


	//----- nvinfo : EIATTR_KPARAM_INFO
	.align		4
.L_18:
        /*0058*/ 	.byte	0x04, 0x17
        /*005a*/ 	.short	(.L_20 - .L_19)
.L_19:
        /*005c*/ 	.word	0x00000000
        /*0060*/ 	.short	0x0003
        /*0062*/ 	.short	0x0018
        /*0064*/ 	.byte	0x00, 0xf5, 0x21, 0x00


	//----- nvinfo : EIATTR_KPARAM_INFO
	.align		4
.L_20:
        /*0068*/ 	.byte	0x04, 0x17
        /*006a*/ 	.short	(.L_22 - .L_21)
.L_21:
        /*006c*/ 	.word	0x00000000
        /*0070*/ 	.short	0x0002
        /*0072*/ 	.short	0x0010
        /*0074*/ 	.byte	0x00, 0xf0, 0x11, 0x00


	//----- nvinfo : EIATTR_KPARAM_INFO
	.align		4
.L_22:
        /*0078*/ 	.byte	0x04, 0x17
        /*007a*/ 	.short	(.L_24 - .L_23)
.L_23:
        /*007c*/ 	.word	0x00000000
        /*0080*/ 	.short	0x0001
        /*0082*/ 	.short	0x0008
        /*0084*/ 	.byte	0x00, 0xf5, 0x21, 0x00


	//----- nvinfo : EIATTR_KPARAM_INFO
	.align		4
.L_24:
        /*0088*/ 	.byte	0x04, 0x17
        /*008a*/ 	.short	(.L_26 - .L_25)
.L_25:
        /*008c*/ 	.word	0x00000000
        /*0090*/ 	.short	0x0000
        /*0092*/ 	.short	0x0000
        /*0094*/ 	.byte	0x00, 0xf5, 0x21, 0x00


	//----- nvinfo : EIATTR_SPARSE_MMA_MASK
	.align		4
.L_26:
        /*0098*/ 	.byte	0x03, 0x50
        /*009a*/ 	.short	0x0000


	//----- nvinfo : EIATTR_MAXREG_COUNT
	.align		4
        /*009c*/ 	.byte	0x03, 0x1b
        /*009e*/ 	.short	0x00ff


	//----- nvinfo : EIATTR_MERCURY_ISA_VERSION
	.align		4
        /*00a0*/ 	.byte	0x03, 0x5f
        /*00a2*/ 	.short	0x0101


	//----- nvinfo : EIATTR_VRC_CTA_INIT_COUNT
	.align		4
        /*00a4*/ 	.byte	0x02, 0x4a
	.zero		1
	.zero		1


	//----- nvinfo : EIATTR_EXIT_INSTR_OFFSETS
	.align		4
        /*00a8*/ 	.byte	0x04, 0x1c
        /*00aa*/ 	.short	(.L_28 - .L_27)


	//   ....[0]....
.L_27:
        /*00ac*/ 	.word	0x00000070


	//   ....[1]....
        /*00b0*/ 	.word	0x00000a20


	//----- nvinfo : EIATTR_CRS_STACK_SIZE
	.align		4
.L_28:
        /*00b4*/ 	.byte	0x04, 0x1e
        /*00b6*/ 	.short	(.L_30 - .L_29)
.L_29:
        /*00b8*/ 	.word	0x00000000


	//----- nvinfo : EIATTR_CBANK_PARAM_SIZE
	.align		4
.L_30:
        /*00bc*/ 	.byte	0x03, 0x19
        /*00be*/ 	.short	0x0044


	//----- nvinfo : EIATTR_PARAM_CBANK
	.align		4
        /*00c0*/ 	.byte	0x04, 0x0a
        /*00c2*/ 	.short	(.L_32 - .L_31)
	.align		4
.L_31:
        /*00c4*/ 	.word	index@(.nv.constant0._Z18pendulum_propagatePKfS0_fS0_S0_S0_PfS1_i)
        /*00c8*/ 	.short	0x0380
        /*00ca*/ 	.short	0x0044


	//----- nvinfo : EIATTR_SW_WAR
	.align		4
.L_32:
        /*00cc*/ 	.byte	0x04, 0x36
        /*00ce*/ 	.short	(.L_34 - .L_33)
.L_33:
        /*00d0*/ 	.word	0x00000008
.L_34:


//--------------------- .nv.callgraph             --------------------------
	.section	.nv.callgraph,"",@"SHT_CUDA_CALLGRAPH"
	.align	4
	.sectionentsize	8
	.align		4
        /*0000*/ 	.word	0x00000000
	.align		4
        /*0004*/ 	.word	0xffffffff
	.align		4
        /*0008*/ 	.word	0x00000000
	.align		4
        /*000c*/ 	.word	0xfffffffe
	.align		4
        /*0010*/ 	.word	0x00000000
	.align		4
        /*0014*/ 	.word	0xfffffffd
	.align		4
        /*0018*/ 	.word	0x00000000
	.align		4
        /*001c*/ 	.word	0xfffffffc


//--------------------- .nv.constant4             --------------------------
	.section	.nv.constant4,"a",@progbits
	.align	8
	.align		8
.nv.constant4:
        /*0000*/ 	.dword	__cudart_i2opi_f


//--------------------- .text._Z18pendulum_propagatePKfS0_fS0_S0_S0_PfS1_i --------------------------
	.section	.text._Z18pendulum_propagatePKfS0_fS0_S0_S0_PfS1_i,"ax",@progbits
	.align	128
        .global         _Z18pendulum_propagatePKfS0_fS0_S0_S0_PfS1_i
        .type           _Z18pendulum_propagatePKfS0_fS0_S0_S0_PfS1_i,@function
        .size           _Z18pendulum_propagatePKfS0_fS0_S0_S0_PfS1_i,(.L_x_6 - _Z18pendulum_propagatePKfS0_fS0_S0_S0_PfS1_i)
        .other          _Z18pendulum_propagatePKfS0_fS0_S0_S0_PfS1_i,@"STO_CUDA_ENTRY STV_DEFAULT"
_Z18pendulum_propagatePKfS0_fS0_S0_S0_PfS1_i:
.text._Z18pendulum_propagatePKfS0_fS0_S0_S0_PfS1_i:
[----:B------:R-:W-:Y:S01]  /*0000*/  LDC R1, c[0x0][0x37c] ;  /* 0x0000df00ff017b82 */ /* 0x000fe20000000800 */
[----:B------:R-:W0:Y:S07]  /*0010*/  S2R R3, SR_TID.X ;  /* 0x0000000000037919 */ /* 0x000e2e0000002100 */
[----:B------:R-:W0:Y:S01]  /*0020*/  S2UR UR4, SR_CTAID.X ;  /* 0x00000000000479c3 */ /* 0x000e220000002500 */
[----:B------:R-:W1:Y:S07]  /*0030*/  LDCU UR5, c[0x0][0x3c0] ;  /* 0x00007800ff0577ac */ /* 0x000e6e0008000800 */
[----:B------:R-:W0:Y:S02]  /*0040*/  LDC R4, c[0x0][0x360] ;  /* 0x0000d800ff047b82 */ /* 0x000e240000000800 */
[----:B0-----:R-:W-:-:S05]  /*0050*/  IMAD R4, R4, UR4, R3 ;  /* 0x0000000404047c24 */ /* 0x001fca000f8e0203 */
[----:B-1----:R-:W-:-:S13]  /*0060*/  ISETP.GE.AND P0, PT, R4, UR5, PT ;  /* 0x0000000504007c0c */ /* 0x002fda000bf06270 */
[----:B------:R-:W-:Y:S05]  /*0070*/  @P0 EXIT ;  /* 0x000000000000094d */ /* 0x000fea0003800000 */
[----:B------:R-:W0:Y:S01]  /*0080*/  LDC.64 R10, c[0x0][0x380] ;  /* 0x0000e000ff0a7b82 */ /* 0x000e220000000a00 */
[----:B------:R-:W1:Y:S01]  /*0090*/  LDCU.64 UR6, c[0x0][0x358] ;  /* 0x00006b00ff0677ac */ /* 0x000e620008000a00 */
[----:B------:R-:W2:Y:S06]  /*00a0*/  LDCU UR10, c[0x0][0x390] ;  /* 0x00007200ff0a77ac */ /* 0x000eac0008000800 */
[----:B------:R-:W3:Y:S08]  /*00b0*/  LDC.64 R12, c[0x0][0x388] ;  /* 0x0000e200ff0c7b82 */ /* 0x000ef00000000a00 */
[----:B------:R-:W4:Y:S01]  /*00c0*/  LDC.64 R6, c[0x0][0x3a0] ;  /* 0x0000e800ff067b82 */ /* 0x000f220000000a00 */
[----:B0-----:R-:W-:-:S07]  /*00d0*/  IMAD.WIDE R10, R4, 0x4, R10 ;  /* 0x00000004040a7825 */ /* 0x001fce00078e020a */
[----:B------:R-:W0:Y:S01]  /*00e0*/  LDC.64 R8, c[0x0][0x3a8] ;  /* 0x0000ea00ff087b82 */ /* 0x000e220000000a00 */
[----:B-1----:R-:W5:Y:S01]  /*00f0*/  LDG.E R0, desc[UR6][R10.64] ;  /* 0x000000060a007981 */ /* 0x002f62000c1e1900 */
[----:B---3--:R-:W-:-:S06]  /*0100*/  IMAD.WIDE R12, R4, 0x4, R12 ;  /* 0x00000004040c7825 */ /* 0x008fcc00078e020c */
[----:B------:R-:W1:Y:S01]  /*0110*/  LDC.64 R2, c[0x0][0x398] ;  /* 0x0000e600ff027b82 */ /* 0x000e620000000a00 */
[----:B------:R-:W2:Y:S01]  /*0120*/  LDG.E R5, desc[UR6][R12.64] ;  /* 0x000000060c057981 */ /* 0x000ea2000c1e1900 */
[----:B----4-:R-:W-:-:S05]  /*0130*/  IMAD.WIDE R6, R4, 0x4, R6 ;  /* 0x0000000404067825 */ /* 0x010fca00078e0206 */
[----:B------:R-:W3:Y:S01]  /*0140*/  LDG.E R15, desc[UR6][R6.64] ;  /* 0x00000006060f7981 */ /* 0x000ee2000c1e1900 */
[----:B0-----:R-:W-:-:S06]  /*0150*/  IMAD.WIDE R8, R4, 0x4, R8 ;  /* 0x0000000404087825 */ /* 0x001fcc00078e0208 */
[----:B------:R-:W4:Y:S04]  /*0160*/  LDG.E R9, desc[UR6][R8.64] ;  /* 0x0000000608097981 */ /* 0x000f28000c1e1900 */
[----:B-1----:R-:W3:Y:S04]  /*0170*/  LDG.E R14, desc[UR6][R2.64] ;  /* 0x00000006020e7981 */ /* 0x002ee8000c1e1900 */
[----:B------:R-:W4:Y:S01]  /*0180*/  LDG.E R17, desc[UR6][R2.64+0x8] ;  /* 0x0000080602117981 */ /* 0x000f22000c1e1900 */
[----:B------:R-:W-:Y:S01]  /*0190*/  BSSY.RECONVERGENT B0, `(.L_x_0) ;  /* 0x000006a000007945 */ /* 0x000fe20003800200 */
[----:B-----5:R-:W-:-:S06]  /*01a0*/  FMUL R10, R0, 0.63661974668502807617 ;  /* 0x3f22f983000a7820 */ /* 0x020fcc0000400000 */
[----:B------:R-:W0:Y:S01]  /*01b0*/  F2I.NTZ R10, R10 ;  /* 0x0000000a000a7305 */ /* 0x000e220000203100 */
[----:B------:R-:W-:Y:S01]  /*01c0*/  FSETP.GE.AND P0, PT, |R0|, 105615, PT ;  /* 0x47ce47800000780b */ /* 0x000fe20003f06200 */
[----:B--2---:R-:W-:Y:S01]  /*01d0*/  FFMA R11, R5, UR10, R0 ;  /* 0x0000000a050b7c23 */ /* 0x004fe20008000000 */
[----:B0-----:R-:W-:-:S05]  /*01e0*/  I2FP.F32.S32 R19, R10 ;  /* 0x0000000a00137245 */ /* 0x001fca0000201400 */
[----:B------:R-:W-:Y:S01]  /*01f0*/  FFMA R12, R19, -1.5707962512969970703, R0 ;  /* 0xbfc90fda130c7823 */ /* 0x000fe20000000000 */
[----:B---3--:R-:W-:-:S03]  /*0200*/  FFMA R14, R14, R15, R11 ;  /* 0x0000000f0e0e7223 */ /* 0x008fc6000000000b */
[----:B------:R-:W-:Y:S01]  /*0210*/  FFMA R12, R19, -7.5497894158615963534e-08, R12 ;  /* 0xb3a22168130c7823 */ /* 0x000fe2000000000c */
[----:B----4-:R-:W-:-:S03]  /*0220*/  FFMA R8, R17, R9, R14 ;  /* 0x0000000911087223 */ /* 0x010fc6000000000e */
[----:B------:R-:W-:Y:S01]  /*0230*/  FFMA R19, R19, -5.3903029534742383927e-15, R12 ;  /* 0xa7c234c513137823 */ /* 0x000fe2000000000c */
[----:B------:R-:W-:Y:S06]  /*0240*/  @!P0 BRA `(.L_x_1) ;  /* 0x0000000400788947 */ /* 0x000fec0003800000 */
[----:B------:R-:W-:-:S13]  /*0250*/  FSETP.NEU.AND P0, PT, |R0|, +INF , PT ;  /* 0x7f8000000000780b */ /* 0x000fda0003f0d200 */
[----:B------:R-:W-:Y:S01]  /*0260*/  @!P0 FMUL R19, RZ, R0 ;  /* 0x00000000ff138220 */ /* 0x000fe20000400000 */
[----:B------:R-:W-:Y:S01]  /*0270*/  @!P0 IMAD.MOV.U32 R10, RZ, RZ, RZ ;  /* 0x000000ffff0a8224 */ /* 0x000fe200078e00ff */
[----:B------:R-:W-:Y:S06]  /*0280*/  @!P0 BRA `(.L_x_1) ;  /* 0x0000000400688947 */ /* 0x000fec0003800000 */
[----:B------:R-:W-:Y:S02]  /*0290*/  IMAD.SHL.U32 R11, R0, 0x100, RZ ;  /* 0x00000100000b7824 */ /* 0x000fe400078e00ff */
[----:B------:R-:W-:Y:S02]  /*02a0*/  HFMA2 R22, -RZ, RZ, 0, 0 ;  /* 0x00000000ff167431 */ /* 0x000fe400000001ff */
[----:B------:R-:W-:Y:S01]  /*02b0*/  IMAD.MOV.U32 R10, RZ, RZ, RZ ;  /* 0x000000ffff0a7224 */ /* 0x000fe200078e00ff */
[----:B------:R-:W0:Y:S01]  /*02c0*/  LDCU.64 UR8, c[0x4][URZ] ;  /* 0x01000000ff0877ac */ /* 0x000e220008000a00 */
[----:B------:R-:W-:Y:S01]  /*02d0*/  LOP3.LUT R16, R11, 0x80000000, RZ, 0xfc, !PT ;  /* 0x800000000b107812 */ /* 0x000fe200078efcff */
[----:B------:R-:W-:Y:S01]  /*02e0*/  UMOV UR5, URZ ;  /* 0x000000ff00057c82 */ /* 0x000fe20008000000 */
[----:B------:R-:W-:-:S05]  /*02f0*/  UMOV UR4, URZ ;  /* 0x000000ff00047c82 */ /* 0x000fca0008000000 */
.L_x_2:
[----:B0-----:R-:W-:Y:S02]  /*0300*/  IMAD.U32 R13, RZ, RZ, UR9 ;  /* 0x00000009ff0d7e24 */ /* 0x001fe4000f8e00ff */
[----:B------:R-:W-:-:S05]  /*0310*/  IMAD.U32 R12, RZ, RZ, UR8 ;  /* 0x00000008ff0c7e24 */ /* 0x000fca000f8e00ff */
[----:B------:R-:W2:Y:S01]  /*0320*/  LDG.E.CONSTANT R13, desc[UR6][R12.64] ;  /* 0x000000060c0d7981 */ /* 0x000ea2000c1e9900 */
[----:B------:R-:W-:Y:S01]  /*0330*/  UIADD3 UR4, UPT, UPT, UR4, 0x1, URZ ;  /* 0x0000000104047890 */ /* 0x000fe2000fffe0ff */
[C---:B------:R-:W-:Y:S01]  /*0340*/  ISETP.EQ.AND P0, PT, R22.reuse, RZ, PT ;  /* 0x000000ff1600720c */ /* 0x040fe20003f02270 */
[----:B------:R-:W-:Y:S01]  /*0350*/  UIADD3 UR8, UP1, UPT, UR8, 0x4, URZ ;  /* 0x0000000408087890 */ /* 0x000fe2000ff3e0ff */
[C---:B------:R-:W-:Y:S01]  /*0360*/  ISETP.EQ.AND P1, PT, R22.reuse, 0x4, PT ;  /* 0x000000041600780c */ /* 0x040fe20003f22270 */
[----:B------:R-:W-:Y:S01]  /*0370*/  UISETP.NE.AND UP0, UPT, UR4, 0x6, UPT ;  /* 0x000000060400788c */ /* 0x000fe2000bf05270 */
[C---:B------:R-:W-:Y:S01]  /*0380*/  ISETP.EQ.AND P2, PT, R22.reuse, 0x8, PT ;  /* 0x000000081600780c */ /* 0x040fe20003f42270 */
[----:B------:R-:W-:Y:S01]  /*0390*/  UIADD3.X UR9, UPT, UPT, URZ, UR9, URZ, UP1, !UPT ;  /* 0x00000009ff097290 */ /* 0x000fe20008ffe4ff */
[C---:B------:R-:W-:Y:S02]  /*03a0*/  ISETP.EQ.AND P3, PT, R22.reuse, 0xc, PT ;  /* 0x0000000c1600780c */ /* 0x040fe40003f62270 */
[----:B------:R-:W-:-:S02]  /*03b0*/  ISETP.EQ.AND P4, PT, R22, 0x10, PT ;  /* 0x000000101600780c */ /* 0x000fc40003f82270 */
[C---:B------:R-:W-:Y:S01]  /*03c0*/  ISETP.EQ.AND P5, PT, R22.reuse, 0x14, PT ;  /* 0x000000141600780c */ /* 0x040fe20003fa2270 */
[----:B------:R-:W-:Y:S02]  /*03d0*/  VIADD R22, R22, 0x4 ;  /* 0x0000000416167836 */ /* 0x000fe40000000000 */
[----:B--2---:R-:W-:-:S03]  /*03e0*/  IMAD.WIDE.U32 R14, R13, R16, RZ ;  /* 0x000000100d0e7225 */ /* 0x004fc600078e00ff */
[----:B------:R-:W-:-:S04]  /*03f0*/  IADD3 R14, P6, PT, R14, R10, RZ ;  /* 0x0000000a0e0e7210 */ /* 0x000fc80007fde0ff */
[----:B------:R-:W-:Y:S01]  /*0400*/  IADD3.X R10, PT, PT, R15, UR5, RZ, P6, !PT ;  /* 0x000000050f0a7c10 */ /* 0x000fe2000b7fe4ff */
[--C-:B------:R-:W-:Y:S01]  /*0410*/  @P0 IMAD.MOV.U32 R11, RZ, RZ, R14.reuse ;  /* 0x000000ffff0b0224 */ /* 0x100fe200078e000e */
[-C--:B------:R-:W-:Y:S01]  /*0420*/  @P1 MOV R21, R14.reuse ;  /* 0x0000000e00151202 */ /* 0x080fe20000000f00 */
[--C-:B------:R-:W-:Y:S01]  /*0430*/  @P2 IMAD.MOV.U32 R20, RZ, RZ, R14.reuse ;  /* 0x000000ffff142224 */ /* 0x100fe200078e000e */
[----:B------:R-:W-:Y:S01]  /*0440*/  @P5 MOV R17, R14 ;  /* 0x0000000e00115202 */ /* 0x000fe20000000f00 */
[--C-:B------:R-:W-:Y:S02]  /*0450*/  @P3 IMAD.MOV.U32 R19, RZ, RZ, R14.reuse ;  /* 0x000000ffff133224 */ /* 0x100fe400078e000e */
[----:B------:R-:W-:Y:S01]  /*0460*/  @P4 IMAD.MOV.U32 R18, RZ, RZ, R14 ;  /* 0x000000ffff124224 */ /* 0x000fe200078e000e */
[----:B------:R-:W-:Y:S06]  /*0470*/  BRA.U UP0, `(.L_x_2) ;  /* 0xfffffffd00a07547 */ /* 0x000fec000b83ffff */
[----:B------:R-:W-:Y:S01]  /*0480*/  SHF.R.U32.HI R13, RZ, 0x17, R0 ;  /* 0x00000017ff0d7819 */ /* 0x000fe20000011600 */
[----:B------:R-:W-:Y:S03]  /*0490*/  BSSY.RECONVERGENT B1, `(.L_x_3) ;  /* 0x0000027000017945 */ /* 0x000fe60003800200 */
[C---:B------:R-:W-:Y:S02]  /*04a0*/  LOP3.LUT R12, R13.reuse, 0xe0, RZ, 0xc0, !PT ;  /* 0x000000e00d0c7812 */ /* 0x040fe400078ec0ff */
[----:B------:R-:W-:-:S03]  /*04b0*/  LOP3.LUT P6, RZ, R13, 0x1f, RZ, 0xc0, !PT ;  /* 0x0000001f0dff7812 */ /* 0x000fc600078cc0ff */
[----:B------:R-:W-:-:S05]  /*04c0*/  VIADD R12, R12, 0xffffff80 ;  /* 0xffffff800c0c7836 */ /* 0x000fca0000000000 */
[----:B------:R-:W-:-:S05]  /*04d0*/  SHF.R.U32.HI R12, RZ, 0x5, R12 ;  /* 0x00000005ff0c7819 */ /* 0x000fca000001160c */
[----:B------:R-:W-:-:S05]  /*04e0*/  IMAD.U32 R15, R12, -0x4, RZ ;  /* 0xfffffffc0c0f7824 */ /* 0x000fca00078e00ff */
[C---:B------:R-:W-:Y:S02]  /*04f0*/  ISETP.EQ.AND P3, PT, R15.reuse, -0x18, PT ;  /* 0xffffffe80f00780c */ /* 0x040fe40003f62270 */
[C---:B------:R-:W-:Y:S02]  /*0500*/  ISETP.EQ.AND P4, PT, R15.reuse, -0x14, PT ;  /* 0xffffffec0f00780c */ /* 0x040fe40003f82270 */
[C---:B------:R-:W-:Y:S02]  /*0510*/  ISETP.EQ.AND P2, PT, R15.reuse, -0x10, PT ;  /* 0xfffffff00f00780c */ /* 0x040fe40003f42270 */
[C---:B------:R-:W-:Y:S02]  /*0520*/  ISETP.EQ.AND P1, PT, R15.reuse, -0xc, PT ;  /* 0xfffffff40f00780c */ /* 0x040fe40003f22270 */
[C---:B------:R-:W-:Y:S02]  /*0530*/  ISETP.EQ.AND P0, PT, R15.reuse, -0x8, PT ;  /* 0xfffffff80f00780c */ /* 0x040fe40003f02270 */
[----:B------:R-:W-:-:S03]  /*0540*/  ISETP.EQ.AND P5, PT, R15, RZ, PT ;  /* 0x000000ff0f00720c */ /* 0x000fc60003fa2270 */
[----:B------:R-:W-:Y:S02]  /*0550*/  @P3 MOV R12, R11 ;  /* 0x0000000b000c3202 */ /* 0x000fe40000000f00 */
[C---:B------:R-:W-:Y:S01]  /*0560*/  ISETP.EQ.AND P3, PT, R15.reuse, -0x4, PT ;  /* 0xfffffffc0f00780c */ /* 0x040fe20003f62270 */
[----:B------:R-:W-:Y:S01]  /*0570*/  @P4 IMAD.MOV.U32 R14, RZ, RZ, R11 ;  /* 0x000000ffff0e4224 */ /* 0x000fe200078e000b */
[----:B------:R-:W-:Y:S01]  /*0580*/  @P2 MOV R14, R21 ;  /* 0x00000015000e2202 */ /* 0x000fe20000000f00 */
[----:B------:R-:W-:Y:S01]  /*0590*/  @P4 IMAD.MOV.U32 R12, RZ, RZ, R21 ;  /* 0x000000ffff0c4224 */ /* 0x000fe200078e0015 */
[----:B------:R-:W-:Y:S01]  /*05a0*/  ISETP.EQ.AND P4, PT, R15, 0x4, PT ;  /* 0x000000040f00780c */ /* 0x000fe20003f82270 */
[--C-:B------:R-:W-:Y:S01]  /*05b0*/  @P2 IMAD.MOV.U32 R12, RZ, RZ, R20.reuse ;  /* 0x000000ffff0c2224 */ /* 0x100fe200078e0014 */
[----:B------:R-:W-:Y:S01]  /*05c0*/  @P1 MOV R12, R19 ;  /* 0x00000013000c1202 */ /* 0x000fe20000000f00 */
[----:B------:R-:W-:Y:S02]  /*05d0*/  @P1 IMAD.MOV.U32 R14, RZ, RZ, R20 ;  /* 0x000000ffff0e1224 */ /* 0x000fe400078e0014 */
[----:B------:R-:W-:-:S02]  /*05e0*/  @P0 IMAD.MOV.U32 R14, RZ, RZ, R19 ;  /* 0x000000ffff0e0224 */ /* 0x000fc400078e0013 */
[----:B------:R-:W-:Y:S02]  /*05f0*/  @P0 IMAD.MOV.U32 R12, RZ, RZ, R18 ;  /* 0x000000ffff0c0224 */ /* 0x000fe400078e0012 */
[----:B------:R-:W-:Y:S01]  /*0600*/  @P3 MOV R14, R18 ;  /* 0x00000012000e3202 */ /* 0x000fe20000000f00 */
[--C-:B------:R-:W-:Y:S01]  /*0610*/  @P3 IMAD.MOV.U32 R12, RZ, RZ, R17.reuse ;  /* 0x000000ffff0c3224 */ /* 0x100fe200078e0011 */
[----:B------:R-:W-:Y:S01]  /*0620*/  @P5 MOV R12, R10 ;  /* 0x0000000a000c5202 */ /* 0x000fe20000000f00 */
[----:B------:R-:W-:Y:S02]  /*0630*/  @P5 IMAD.MOV.U32 R14, RZ, RZ, R17 ;  /* 0x000000ffff0e5224 */ /* 0x000fe400078e0011 */
[----:B------:R-:W-:Y:S01]  /*0640*/  @P4 IMAD.MOV.U32 R14, RZ, RZ, R10 ;  /* 0x000000ffff0e4224 */ /* 0x000fe200078e000a */
[----:B------:R-:W-:Y:S06]  /*0650*/  @!P6 BRA `(.L_x_4) ;  /* 0x000000000028e947 */ /* 0x000fec0003800000 */
[----:B------:R-:W-:Y:S01]  /*0660*/  @P1 IMAD.MOV.U32 R11, RZ, RZ, R21 ;  /* 0x000000ffff0b1224 */ /* 0x000fe200078e0015 */
[----:B------:R-:W-:Y:S01]  /*0670*/  @P0 MOV R11, R20 ;  /* 0x00000014000b0202 */ /* 0x000fe20000000f00 */
[----:B------:R-:W-:Y:S01]  /*0680*/  @P3 IMAD.MOV.U32 R11, RZ, RZ, R19 ;  /* 0x000000ffff0b3224 */ /* 0x000fe200078e0013 */
[----:B------:R-:W-:Y:S01]  /*0690*/  ISETP.EQ.AND P0, PT, R15, 0x8, PT ;  /* 0x000000080f00780c */ /* 0x000fe20003f02270 */
[----:B------:R-:W-:Y:S01]  /*06a0*/  @P5 IMAD.MOV.U32 R11, RZ, RZ, R18 ;  /* 0x000000ffff0b5224 */ /* 0x000fe200078e0012 */
[----:B------:R-:W-:Y:S02]  /*06b0*/  @P4 MOV R11, R17 ;  /* 0x00000011000b4202 */ /* 0x000fe40000000f00 */
[----:B------:R-:W-:-:S04]  /*06c0*/  LOP3.LUT R13, R13, 0x1f, RZ, 0xc0, !PT ;  /* 0x0000001f0d0d7812 */ /* 0x000fc800078ec0ff */
[----:B------:R-:W-:-:S05]  /*06d0*/  SHF.L.W.U32.HI R12, R14, R13, R12 ;  /* 0x0000000d0e0c7219 */ /* 0x000fca0000010e0c */
[----:B------:R-:W-:-:S05]  /*06e0*/  @P0 IMAD.MOV.U32 R11, RZ, RZ, R10 ;  /* 0x000000ffff0b0224 */ /* 0x000fca00078e000a */
[----:B------:R-:W-:-:S07]  /*06f0*/  SHF.L.W.U32.HI R14, R11, R13, R14 ;  /* 0x0000000d0b0e7219 */ /* 0x000fce0000010e0e */
.L_x_4:
[----:B------:R-:W-:Y:S05]  /*0700*/  BSYNC.RECONVERGENT B1 ;  /* 0x0000000000017941 */ /* 0x000fea0003800200 */
.L_x_3:
[C---:B------:R-:W-:Y:S01]  /*0710*/  SHF.L.W.U32.HI R13, R14.reuse, 0x2, R12 ;  /* 0x000000020e0d7819 */ /* 0x040fe20000010e0c */
[----:B------:R-:W-:Y:S01]  /*0720*/  IMAD.SHL.U32 R14, R14, 0x4, RZ ;  /* 0x000000040e0e7824 */ /* 0x000fe200078e00ff */
[----:B------:R-:W-:Y:S01]  /*0730*/  UMOV UR4, 0x54442d19 ;  /* 0x54442d1900047882 */ /* 0x000fe20000000000 */
[----:B------:R-:W-:Y:S01]  /*0740*/  UMOV UR5, 0x3bf921fb ;  /* 0x3bf921fb00057882 */ /* 0x000fe20000000000 */
[----:B------:R-:W-:Y:S02]  /*0750*/  SHF.R.S32.HI R10, RZ, 0x1f, R13 ;  /* 0x0000001fff0a7819 */ /* 0x000fe4000001140d */
[----:B------:R-:W-:Y:S02]  /*0760*/  ISETP.GE.AND P0, PT, R0, RZ, PT ;  /* 0x000000ff0000720c */ /* 0x000fe40003f06270 */
[C---:B------:R-:W-:Y:S02]  /*0770*/  LOP3.LUT R16, R10.reuse, R14, RZ, 0x3c, !PT ;  /* 0x0000000e0a107212 */ /* 0x040fe400078e3cff */
[----:B------:R-:W-:-:S02]  /*0780*/  LOP3.LUT R17, R10, R13, RZ, 0x3c, !PT ;  /* 0x0000000d0a117212 */ /* 0x000fc400078e3cff */
[----:B------:R-:W-:Y:S02]  /*0790*/  LOP3.LUT R0, R13, R0, RZ, 0x3c, !PT ;  /* 0x000000000d007212 */ /* 0x000fe400078e3cff */
[----:B------:R-:W0:Y:S02]  /*07a0*/  I2F.F64.S64 R10, R16 ;  /* 0x00000010000a7312 */ /* 0x000e240000301c00 */
[----:B------:R-:W-:Y:S01]  /*07b0*/  ISETP.GE.AND P1, PT, R0, RZ, PT ;  /* 0x000000ff0000720c */ /* 0x000fe20003f26270 */
[----:B0-----:R-:W-:Y:S01]  /*07c0*/  DMUL R14, R10, UR4 ;  /* 0x000000040a0e7c28 */ /* 0x001fe20008000000 */
[----:B------:R-:W-:-:S04]  /*07d0*/  SHF.R.U32.HI R10, RZ, 0x1e, R12 ;  /* 0x0000001eff0a7819 */ /* 0x000fc8000001160c */
[----:B------:R-:W-:-:S05]  /*07e0*/  LEA.HI R10, R13, R10, RZ, 0x1 ;  /* 0x0000000a0d0a7211 */ /* 0x000fca00078f08ff */
[----:B------:R-:W0:Y:S01]  /*07f0*/  F2F.F32.F64 R14, R14 ;  /* 0x0000000e000e7310 */ /* 0x000e220000301000 */
[----:B------:R-:W-:-:S05]  /*0800*/  IADD3 R0, PT, PT, -R10, RZ, RZ ;  /* 0x000000ff0a007210 */ /* 0x000fca0007ffe1ff */
[----:B------:R-:W-:Y:S01]  /*0810*/  @!P0 IMAD.MOV.U32 R10, RZ, RZ, R0 ;  /* 0x000000ffff0a8224 */ /* 0x000fe200078e0000 */
[----:B0-----:R-:W-:-:S07]  /*0820*/  FSEL R19, -R14, R14, !P1 ;  /* 0x0000000e0e137208 */ /* 0x001fce0004800100 */
.L_x_1:
[----:B------:R-:W-:Y:S05]  /*0830*/  BSYNC.RECONVERGENT B0 ;  /* 0x0000000000007941 */ /* 0x000fea0003800200 */
.L_x_0:
[----:B------:R-:W2:Y:S04]  /*0840*/  LDG.E R14, desc[UR6][R6.64+0x4] ;  /* 0x00000406060e7981 */ /* 0x000ea8000c1e1900 */
[----:B------:R-:W2:Y:S04]  /*0850*/  LDG.E R11, desc[UR6][R2.64+0x4] ;  /* 0x00000406020b7981 */ /* 0x000ea8000c1e1900 */
[----:B------:R0:W3:Y:S01]  /*0860*/  LDG.E R12, desc[UR6][R2.64+0xc] ;  /* 0x00000c06020c7981 */ /* 0x0000e2000c1e1900 */
[----:B------:R-:W-:Y:S02]  /*0870*/  IMAD.MOV.U32 R16, RZ, RZ, 0x37cbac00 ;  /* 0x37cbac00ff107424 */ /* 0x000fe400078e00ff */
[----:B------:R-:W-:Y:S01]  /*0880*/  FMUL R13, R19, R19 ;  /* 0x00000013130d7220 */ /* 0x000fe20000400000 */
[C---:B------:R-:W-:Y:S01]  /*0890*/  LOP3.LUT R0, R10.reuse, 0x1, RZ, 0xc0, !PT ;  /* 0x000000010a007812 */ /* 0x040fe200078ec0ff */
[----:B------:R-:W-:Y:S01]  /*08a0*/  IMAD.MOV.U32 R17, RZ, RZ, 0x3effffff ;  /* 0x3effffffff117424 */ /* 0x000fe200078e00ff */
[----:B------:R-:W-:Y:S01]  /*08b0*/  LOP3.LUT P1, RZ, R10, 0x2, RZ, 0xc0, !PT ;  /* 0x000000020aff7812 */ /* 0x000fe2000782c0ff */
[----:B------:R-:W-:Y:S01]  /*08c0*/  FFMA R15, R13, R16, -0.0013887860113754868507 ;  /* 0xbab607ed0d0f7423 */ /* 0x000fe20000000010 */
[----:B------:R-:W-:-:S02]  /*08d0*/  ISETP.NE.U32.AND P0, PT, R0, 0x1, PT ;  /* 0x000000010000780c */ /* 0x000fc40003f05070 */
[----:B------:R-:W-:Y:S01]  /*08e0*/  MOV R16, 0x3d2aaabb ;  /* 0x3d2aaabb00107802 */ /* 0x000fe20000000f00 */
[----:B0-----:R-:W0:Y:S01]  /*08f0*/  LDC.64 R2, c[0x0][0x3b8] ;  /* 0x0000ee00ff027b82 */ /* 0x001e220000000a00 */
[----:B------:R-:W-:Y:S02]  /*0900*/  FSEL R0, R15, -0.00019574658654164522886, !P0 ;  /* 0xb94d41530f007808 */ /* 0x000fe40004000000 */
[----:B------:R-:W-:Y:S02]  /*0910*/  FSEL R6, R16, 0.0083327032625675201416, !P0 ;  /* 0x3c0885e410067808 */ /* 0x000fe40004000000 */
[----:B------:R-:W-:-:S03]  /*0920*/  FSEL R7, -R17, -0.16666662693023681641, !P0 ;  /* 0xbe2aaaa811077808 */ /* 0x000fc60004000100 */
[----:B------:R-:W-:Y:S01]  /*0930*/  FFMA R6, R13, R0, R6 ;  /* 0x000000000d067223 */ /* 0x000fe20000000006 */
[----:B------:R-:W-:-:S03]  /*0940*/  FSEL R0, R19, 1, P0 ;  /* 0x3f80000013007808 */ /* 0x000fc60000000000 */
[C---:B------:R-:W-:Y:S02]  /*0950*/  FFMA R10, R13.reuse, R6, R7 ;  /* 0x000000060d0a7223 */ /* 0x040fe40000000007 */
[----:B------:R-:W1:Y:S01]  /*0960*/  LDC.64 R6, c[0x0][0x3b0] ;  /* 0x0000ec00ff067b82 */ /* 0x000e620000000a00 */
[----:B------:R-:W-:-:S04]  /*0970*/  FFMA R13, R13, R0, RZ ;  /* 0x000000000d0d7223 */ /* 0x000fc800000000ff */
[----:B------:R-:W-:-:S04]  /*0980*/  FFMA R0, R13, R10, R0 ;  /* 0x0000000a0d007223 */ /* 0x000fc80000000000 */
[----:B------:R-:W-:Y:S01]  /*0990*/  @P1 FADD R0, RZ, -R0 ;  /* 0x80000000ff001221 */ /* 0x000fe20000000000 */
[----:B0-----:R-:W-:-:S04]  /*09a0*/  IMAD.WIDE R2, R4, 0x4, R2 ;  /* 0x0000000404027825 */ /* 0x001fc800078e0202 */
[----:B------:R-:W-:-:S04]  /*09b0*/  FMUL R0, R0, -9.8000001907348632812 ;  /* 0xc11ccccd00007820 */ /* 0x000fc80000400000 */
[----:B------:R-:W-:Y:S01]  /*09c0*/  FFMA R0, R0, UR10, R5 ;  /* 0x0000000a00007c23 */ /* 0x000fe20008000005 */
[----:B-1----:R-:W-:-:S05]  /*09d0*/  IMAD.WIDE R6, R4, 0x4, R6 ;  /* 0x0000000404067825 */ /* 0x002fca00078e0206 */
[----:B------:R-:W-:Y:S01]  /*09e0*/  STG.E desc[UR6][R6.64], R8 ;  /* 0x0000000806007986 */ /* 0x000fe2000c101906 */
[----:B--2---:R-:W-:-:S04]  /*09f0*/  FFMA R0, R11, R14, R0 ;  /* 0x0000000e0b007223 */ /* 0x004fc80000000000 */
[----:B---3--:R-:W-:-:S05]  /*0a00*/  FFMA R9, R9, R12, R0 ;  /* 0x0000000c09097223 */ /* 0x008fca0000000000 */
[----:B------:R-:W-:Y:S01]  /*0a10*/  STG.E desc[UR6][R2.64], R9 ;  /* 0x0000000902007986 */ /* 0x000fe2000c101906 */
[----:B------:R-:W-:Y:S05]  /*0a20*/  EXIT ;  /* 0x000000000000794d */ /* 0x000fea0003800000 */
.L_x_5:
[----:B------:R-:W-:-:S00]  /*0a30*/  BRA `(.L_x_5) ;  /* 0xfffffffc00fc7947 */ /* 0x000fc0000383ffff */
[----:B------:R-:W-:-:S00]  /*0a40*/  NOP ;  /* 0x0000000000007918 */ /* 0x000fc00000000000 */
        /* <DEDUP_REMOVED lines=11> */
.L_x_6:


//--------------------- .nv.global.init           --------------------------
	.section	.nv.global.init,"aw",@progbits
	.align	4
.nv.global.init:
	.type		__cudart_i2opi_f,@object
	.size		__cudart_i2opi_f,(.L_0 - __cudart_i2opi_f)
__cudart_i2opi_f:
        /*0000*/ 	.byte	0x41, 0x90, 0x43, 0x3c, 0x99, 0x95, 0x62, 0xdb, 0xc0, 0xdd, 0x34, 0xf5, 0xd1, 0x57, 0x27, 0xfc
        /*0010*/ 	.byte	0x29, 0x15, 0x44, 0x4e, 0x6e, 0x83, 0xf9, 0xa2
.L_0:


//--------------------- .nv.shared.reserved.0     --------------------------
	.section	.nv.shared.reserved.0,"aw",@nobits
	.weak		__nv_reservedSMEM_offset_0_alias
	.size		__nv_reservedSMEM_offset_0_alias, 0, 64
	.other		__nv_reservedSMEM_offset_0_alias,@"STO_CUDA_RESERVED_SHARED STV_DEFAULT"
__nv_reservedSMEM_offset_0_alias:
	.zero		0
	.zero		64


//--------------------- .nv.constant0._Z18pendulum_propagatePKfS0_fS0_S0_S0_PfS1_i --------------------------
	.section	.nv.constant0._Z18pendulum_propagatePKfS0_fS0_S0_S0_PfS1_i,"a",@progbits
	.sectionflags	@""
	.align	4
.nv.constant0._Z18pendulum_propagatePKfS0_fS0_S0_S0_PfS1_i:
	.zero		964


//--------------------- SYMBOLS --------------------------

	.type		.nv.reservedSmem.offset0,@object
	.size		.nv.reservedSmem.offset0,0x4
